	.headerflags	@"EF_CUDA_TEXMODE_UNIFIED EF_CUDA_64BIT_ADDRESS EF_CUDA_ACCELERATORS EF_CUDA_SM90 EF_CUDA_VIRTUAL_SM(EF_CUDA_SM90)"
	.elftype	@"ET_EXEC"


//--------------------- .nv.info                  --------------------------
	.section	.nv.info,"",@"SHT_CUDA_INFO"
	.align	4


	//----- nvinfo : EIATTR_REGCOUNT
	.align		4
        /*0000*/ 	.byte	0x04, 0x2f
        /*0002*/ 	.short	(.L_3 - .L_2)
	.align		4
.L_2:
        /*0004*/ 	.word	index@(triton_poi_fused__native_batch_norm_legit_no_training_cat_relu_3)
        /*0008*/ 	.word	0x00000018


	//----- nvinfo : EIATTR_MIN_STACK_SIZE
	.align		4
.L_3:
        /*000c*/ 	.byte	0x04, 0x12
        /*000e*/ 	.short	(.L_5 - .L_4)
	.align		4
.L_4:
        /*0010*/ 	.word	index@(triton_poi_fused__native_batch_norm_legit_no_training_cat_relu_3)
        /*0014*/ 	.word	0x00000000


	//----- nvinfo : EIATTR_FRAME_SIZE
	.align		4
.L_5:
        /*0018*/ 	.byte	0x04, 0x11
        /*001a*/ 	.short	(.L_7 - .L_6)
	.align		4
.L_6:
        /*001c*/ 	.word	index@(triton_poi_fused__native_batch_norm_legit_no_training_cat_relu_3)
        /*0020*/ 	.word	0x00000000


	//----- nvinfo : EIATTR_MIN_STACK_SIZE
	.align		4
.L_7:
        /*0024*/ 	.byte	0x04, 0x12
        /*0026*/ 	.short	(.L_9 - .L_8)
	.align		4
.L_8:
        /*0028*/ 	.word	index@(triton_poi_fused__native_batch_norm_legit_no_training_cat_relu_3)
        /*002c*/ 	.word	0x00000000
.L_9:


//--------------------- .nv.info.triton_poi_fused__native_batch_norm_legit_no_training_cat_relu_3 --------------------------
	.section	.nv.info.triton_poi_fused__native_batch_norm_legit_no_training_cat_relu_3,"",@"SHT_CUDA_INFO"
	.sectionflags	@""
	.align	4


	//----- nvinfo : EIATTR_CUDA_API_VERSION
	.align		4
        /*0000*/ 	.byte	0x04, 0x37
        /*0002*/ 	.short	(.L_11 - .L_10)
.L_10:
        /*0004*/ 	.word	0x0000007c


	//----- nvinfo : EIATTR_KPARAM_INFO
	.align		4
.L_11:
        /*0008*/ 	.byte	0x04, 0x17
        /*000a*/ 	.short	(.L_13 - .L_12)
.L_12:
        /*000c*/ 	.word	0x00000000
        /*0010*/ 	.short	0x0009
        /*0012*/ 	.short	0x0048
        /*0014*/ 	.byte	0x00, 0xf0, 0x11, 0x00


	//----- nvinfo : EIATTR_KPARAM_INFO
	.align		4
.L_13:
        /*0018*/ 	.byte	0x04, 0x17
        /*001a*/ 	.short	(.L_15 - .L_14)
.L_14:
        /*001c*/ 	.word	0x00000000
        /*0020*/ 	.short	0x0008
        /*0022*/ 	.short	0x0040
        /*0024*/ 	.byte	0x00, 0xf4, 0x21, 0x00


	//----- nvinfo : EIATTR_KPARAM_INFO
	.align		4
.L_15:
        /*0028*/ 	.byte	0x04, 0x17
        /*002a*/ 	.short	(.L_17 - .L_16)
.L_16:
        /*002c*/ 	.word	0x00000000
        /*0030*/ 	.short	0x0007
        /*0032*/ 	.short	0x0038
        /*0034*/ 	.byte	0x00, 0xf4, 0x21, 0x00


	//----- nvinfo : EIATTR_KPARAM_INFO
	.align		4
.L_17:
        /*0038*/ 	.byte	0x04, 0x17
        /*003a*/ 	.short	(.L_19 - .L_18)
.L_18:
        /*003c*/ 	.word	0x00000000
        /*0040*/ 	.short	0x0006
        /*0042*/ 	.short	0x0030
        /*0044*/ 	.byte	0x00, 0xf4, 0x21, 0x00


	//----- nvinfo : EIATTR_KPARAM_INFO
	.align		4
.L_19:
        /*0048*/ 	.byte	0x04, 0x17
        /*004a*/ 	.short	(.L_21 - .L_20)
.L_20:
        /*004c*/ 	.word	0x00000000
        /*0050*/ 	.short	0x0005
        /*0052*/ 	.short	0x0028
        /*0054*/ 	.byte	0x00, 0xf4, 0x21, 0x00


	//----- nvinfo : EIATTR_KPARAM_INFO
	.align		4
.L_21:
        /*0058*/ 	.byte	0x04, 0x17
        /*005a*/ 	.short	(.L_23 - .L_22)
.L_22:
        /*005c*/ 	.word	0x00000000
        /*0060*/ 	.short	0x0004
        /*0062*/ 	.short	0x0020
        /*0064*/ 	.byte	0x00, 0xf4, 0x21, 0x00


	//----- nvinfo : EIATTR_KPARAM_INFO
	.align		4
.L_23:
        /*0068*/ 	.byte	0x04, 0x17
        /*006a*/ 	.short	(.L_25 - .L_24)
.L_24:
        /*006c*/ 	.word	0x00000000
        /*0070*/ 	.short	0x0003
        /*0072*/ 	.short	0x0018
        /*0074*/ 	.byte	0x00, 0xf4, 0x21, 0x00


	//----- nvinfo : EIATTR_KPARAM_INFO
	.align		4
.L_25:
        /*0078*/ 	.byte	0x04, 0x17
        /*007a*/ 	.short	(.L_27 - .L_26)
.L_26:
        /*007c*/ 	.word	0x00000000
        /*0080*/ 	.short	0x0002
        /*0082*/ 	.short	0x0010
        /*0084*/ 	.byte	0x00, 0xf4, 0x21, 0x00


	//----- nvinfo : EIATTR_KPARAM_INFO
	.align		4
.L_27:
        /*0088*/ 	.byte	0x04, 0x17
        /*008a*/ 	.short	(.L_29 - .L_28)
.L_28:
        /*008c*/ 	.word	0x00000000
        /*0090*/ 	.short	0x0001
        /*0092*/ 	.short	0x0008
        /*0094*/ 	.byte	0x00, 0xf4, 0x21, 0x00


	//----- nvinfo : EIATTR_KPARAM_INFO
	.align		4
.L_29:
        /*0098*/ 	.byte	0x04, 0x17
        /*009a*/ 	.short	(.L_31 - .L_30)
.L_30:
        /*009c*/ 	.word	0x00000000
        /*00a0*/ 	.short	0x0000
        /*00a2*/ 	.short	0x0000
        /*00a4*/ 	.byte	0x00, 0xf4, 0x21, 0x00


	//----- nvinfo : EIATTR_SPARSE_MMA_MASK
	.align		4
.L_31:
        /*00a8*/ 	.byte	0x03, 0x50
        /*00aa*/ 	.short	0x0000


	//----- nvinfo : EIATTR_MAXREG_COUNT
	.align		4
        /*00ac*/ 	.byte	0x03, 0x1b
        /*00ae*/ 	.short	0x00ff


	//----- nvinfo : EIATTR_EXIT_INSTR_OFFSETS
	.align		4
        /*00b0*/ 	.byte	0x04, 0x1c
        /*00b2*/ 	.short	(.L_33 - .L_32)


	//   ....[0]....
.L_32:
        /*00b4*/ 	.word	0x000005d0


	//----- nvinfo : EIATTR_REQNTID
	.align		4
.L_33:
        /*00b8*/ 	.byte	0x04, 0x10
        /*00ba*/ 	.short	(.L_35 - .L_34)
.L_34:
        /*00bc*/ 	.word	0x00000100
        /*00c0*/ 	.word	0x00000001
        /*00c4*/ 	.word	0x00000001


	//----- nvinfo : EIATTR_CBANK_PARAM_SIZE
	.align		4
.L_35:
        /*00c8*/ 	.byte	0x03, 0x19
        /*00ca*/ 	.short	0x004c


	//----- nvinfo : EIATTR_PARAM_CBANK
	.align		4
        /*00cc*/ 	.byte	0x04, 0x0a
        /*00ce*/ 	.short	(.L_37 - .L_36)
	.align		4
.L_36:
        /*00d0*/ 	.word	index@(.nv.constant0.triton_poi_fused__native_batch_norm_legit_no_training_cat_relu_3)
        /*00d4*/ 	.short	0x0210
        /*00d6*/ 	.short	0x004c


	//----- nvinfo : EIATTR_SW_WAR
	.align		4
.L_37:
        /*00d8*/ 	.byte	0x04, 0x36
        /*00da*/ 	.short	(.L_39 - .L_38)
.L_38:
        /*00dc*/ 	.word	0x00000008
.L_39:


//--------------------- .nv.callgraph             --------------------------
	.section	.nv.callgraph,"",@"SHT_CUDA_CALLGRAPH"
	.align	4
	.sectionentsize	8
	.align		4
        /*0000*/ 	.word	0x00000000
	.align		4
        /*0004*/ 	.word	0xffffffff
	.align		4
        /*0008*/ 	.word	0x00000000
	.align		4
        /*000c*/ 	.word	0xfffffffe
	.align		4
        /*0010*/ 	.word	0x00000000
	.align		4
        /*0014*/ 	.word	0xfffffffd
	.align		4
        /*0018*/ 	.word	0x00000000
	.align		4
        /*001c*/ 	.word	0xfffffffc


//--------------------- .nv.constant4             --------------------------
	.section	.nv.constant4,"a",@progbits
	.align	8
	.align		8
.nv.constant4:
        /*0000*/ 	.dword	_$_str
	.align		8
        /*0008*/ 	.dword	_$_str_$_2


//--------------------- .text.triton_poi_fused__native_batch_norm_legit_no_training_cat_relu_3 --------------------------
	.section	.text.triton_poi_fused__native_batch_norm_legit_no_training_cat_relu_3,"ax",@progbits
	.align	128
        .global         triton_poi_fused__native_batch_norm_legit_no_training_cat_relu_3
        .type           triton_poi_fused__native_batch_norm_legit_no_training_cat_relu_3,@function
        .size           triton_poi_fused__native_batch_norm_legit_no_training_cat_relu_3,(.L_x_1 - triton_poi_fused__native_batch_norm_legit_no_training_cat_relu_3)
        .other          triton_poi_fused__native_batch_norm_legit_no_training_cat_relu_3,@"STO_CUDA_ENTRY STV_DEFAULT"
triton_poi_fused__native_batch_norm_legit_no_training_cat_relu_3:
.text.triton_poi_fused__native_batch_norm_legit_no_training_cat_relu_3:
[----:B------:R-:W-:Y:S01]  /*0000*/  LDC R1, c[0x0][0x28] ;  /* 0x00000a00ff017b82 */ /* 0x000fe20000000800 */
[----:B------:R-:W1:Y:S07]  /*0010*/  S2R R0, SR_TID.X ;  /* 0x0000000000007919 */ /* 0x000e6e0000002100 */
[----:B------:R-:W2:Y:S01]  /*0020*/  LDC.64 R4, c[0x0][0x230] ;  /* 0x00008c00ff047b82 */ /* 0x000ea20000000a00 */
[----:B------:R-:W-:Y:S01]  /*0030*/  ULDC.64 UR4, c[0x0][0x208] ;  /* 0x0000820000047ab9 */ /* 0x000fe20000000a00 */
[----:B------:R-:W-:Y:S01]  /*0040*/  ULDC.64 UR6, c[0x0][0x218] ;  /* 0x0000860000067ab9 */ /* 0x000fe20000000a00 */
[----:B------:R-:W3:Y:S01]  /*0050*/  S2R R3, SR_CTAID.X ;  /* 0x0000000000037919 */ /* 0x000ee20000002500 */
[----:B------:R-:W-:-:S04]  /*0060*/  ULDC.64 UR8, c[0x0][0x220] ;  /* 0x0000880000087ab9 */ /* 0x000fc80000000a00 */
[----:B------:R-:W4:Y:S01]  /*0070*/  LDC.64 R16, c[0x0][0x238] ;  /* 0x00008e00ff107b82 */ /* 0x000f220000000a00 */
[----:B-1----:R-:W-:-:S05]  /*0080*/  IMAD.SHL.U32 R0, R0, 0x2, RZ ;  /* 0x0000000200007824 */ /* 0x002fca00078e00ff */
[----:B------:R-:W-:-:S05]  /*0090*/  LOP3.LUT R0, R0, 0x1fe, RZ, 0xc0, !PT ;  /* 0x000001fe00007812 */ /* 0x000fca00078ec0ff */
[----:B---3--:R-:W-:-:S04]  /*00a0*/  IMAD R0, R3, 0x200, R0 ;  /* 0x0000020003007824 */ /* 0x008fc800078e0200 */
[----:B------:R-:W-:Y:S01]  /*00b0*/  IMAD.HI R6, R0, 0x2aaaaaab, RZ ;  /* 0x2aaaaaab00067827 */ /* 0x000fe200078e02ff */
[----:B------:R-:W-:-:S04]  /*00c0*/  SHF.R.S32.HI R3, RZ, 0x1f, R0 ;  /* 0x0000001fff037819 */ /* 0x000fc80000011400 */
[----:B------:R-:W-:-:S04]  /*00d0*/  LEA.HI R3, R3, R0, RZ, 0xc ;  /* 0x0000000003037211 */ /* 0x000fc800078f60ff */
[----:B------:R-:W-:-:S05]  /*00e0*/  SHF.R.S32.HI R9, RZ, 0xc, R3 ;  /* 0x0000000cff097819 */ /* 0x000fca0000011403 */
[----:B------:R-:W-:-:S05]  /*00f0*/  IMAD.HI R2, R9, 0x2aaaaaab, RZ ;  /* 0x2aaaaaab09027827 */ /* 0x000fca00078e02ff */
[----:B------:R-:W-:-:S04]  /*0100*/  SHF.R.U32.HI R7, RZ, 0x1f, R2 ;  /* 0x0000001fff077819 */ /* 0x000fc80000011602 */
[----:B------:R-:W-:Y:S02]  /*0110*/  LEA.HI R2, R2, R7, RZ, 0x1d ;  /* 0x0000000702027211 */ /* 0x000fe400078fe8ff */
[----:B------:R-:W-:-:S03]  /*0120*/  SHF.R.U32.HI R7, RZ, 0x1f, R6 ;  /* 0x0000001fff077819 */ /* 0x000fc60000011606 */
[----:B------:R-:W-:Y:S01]  /*0130*/  IMAD R9, R2, -0x30, R9 ;  /* 0xffffffd002097824 */ /* 0x000fe200078e0209 */
[----:B------:R-:W-:Y:S02]  /*0140*/  LEA.HI.SX32 R6, R6, R7, 0x11 ;  /* 0x0000000706067211 */ /* 0x000fe400078f8aff */
[----:B------:R-:W-:Y:S01]  /*0150*/  LOP3.LUT R7, R3, 0xfffff000, RZ, 0xc0, !PT ;  /* 0xfffff00003077812 */ /* 0x000fe200078ec0ff */
[C---:B--2---:R-:W-:Y:S01]  /*0160*/  IMAD.WIDE R4, R9.reuse, 0x4, R4 ;  /* 0x0000000409047825 */ /* 0x044fe200078e0204 */
[----:B------:R-:W1:Y:S04]  /*0170*/  LDC.64 R2, c[0x0][0x210] ;  /* 0x00008400ff027b82 */ /* 0x000e680000000a00 */
[----:B------:R2:W3:Y:S01]  /*0180*/  LDG.E.EL R8, desc[UR4][R4.64] ;  /* 0x0000000404087981 */ /* 0x0004e2000c2e1900 */
[----:B------:R-:W-:Y:S01]  /*0190*/  IMAD.IADD R7, R0, 0x1, -R7 ;  /* 0x0000000100077824 */ /* 0x000fe200078e0a07 */
[C---:B------:R-:W-:Y:S01]  /*01a0*/  ISETP.GE.AND P3, PT, R9.reuse, 0x18, PT ;  /* 0x000000180900780c */ /* 0x040fe20003f66270 */
[----:B------:R-:W-:-:S02]  /*01b0*/  IMAD.SHL.U32 R11, R9, 0x1000, RZ ;  /* 0x00001000090b7824 */ /* 0x000fc400078e00ff */
[C---:B------:R-:W-:Y:S02]  /*01c0*/  IMAD R10, R6.reuse, 0xc000, R7 ;  /* 0x0000c000060a7824 */ /* 0x040fe400078e0207 */
[----:B------:R-:W-:-:S03]  /*01d0*/  IMAD R7, R6, -0x30000, R0 ;  /* 0xfffd000006077824 */ /* 0x000fc600078e0200 */
[----:B------:R-:W-:Y:S01]  /*01e0*/  SHF.R.S32.HI R12, RZ, 0x1f, R10 ;  /* 0x0000001fff0c7819 */ /* 0x000fe2000001140a */
[----:B------:R-:W-:Y:S01]  /*01f0*/  IMAD R7, R6, 0x18000, R7 ;  /* 0x0001800006077824 */ /* 0x000fe200078e0207 */
[----:B------:R-:W-:Y:S01]  /*0200*/  IADD3 R13, P0, R11, R10, RZ ;  /* 0x0000000a0b0d7210 */ /* 0x000fe20007f1e0ff */
[----:B------:R-:W-:-:S03]  /*0210*/  VIADD R10, R9, 0xffffffe8 ;  /* 0xffffffe8090a7836 */ /* 0x000fc60000000000 */
[----:B------:R-:W-:Y:S01]  /*0220*/  LEA.HI.X.SX32 R12, R11, R12, 0x1, P0 ;  /* 0x0000000c0b0c7211 */ /* 0x000fe200000f0eff */
[C---:B------:R-:W-:Y:S01]  /*0230*/  IMAD.SHL.U32 R20, R13.reuse, 0x4, RZ ;  /* 0x000000040d147824 */ /* 0x040fe200078e00ff */
[----:B------:R-:W-:Y:S02]  /*0240*/  ISETP.GE.U32.AND P0, PT, R10, 0xc, PT ;  /* 0x0000000c0a00780c */ /* 0x000fe40003f06070 */
[----:B--2---:R-:W-:Y:S01]  /*0250*/  SHF.L.U64.HI R4, R13, 0x2, R12 ;  /* 0x000000020d047819 */ /* 0x004fe2000001020c */
[----:B-1----:R-:W-:Y:S01]  /*0260*/  IMAD.WIDE R18, R7, 0x4, R2 ;  /* 0x0000000407127825 */ /* 0x002fe200078e0202 */
[----:B------:R-:W1:Y:S01]  /*0270*/  LDC.64 R12, c[0x0][0x228] ;  /* 0x00008a00ff0c7b82 */ /* 0x000e620000000a00 */
[----:B------:R-:W-:Y:S02]  /*0280*/  IADD3 R14, P1, R20, UR6, RZ ;  /* 0x00000006140e7c10 */ /* 0x000fe4000ff3e0ff */
[----:B------:R-:W-:Y:S02]  /*0290*/  CS2R R2, SRZ ;  /* 0x0000000000027805 */ /* 0x000fe4000001ff00 */
[----:B------:R-:W-:-:S02]  /*02a0*/  IADD3 R20, P2, R20, UR8, RZ ;  /* 0x0000000814147c10 */ /* 0x000fc4000ff5e0ff */
[----:B------:R-:W-:Y:S02]  /*02b0*/  IADD3.X R15, R4, UR7, RZ, P1, !PT ;  /* 0x00000007040f7c10 */ /* 0x000fe40008ffe4ff */
[----:B------:R-:W-:Y:S01]  /*02c0*/  ISETP.GT.AND P1, PT, R9, 0x23, PT ;  /* 0x000000230900780c */ /* 0x000fe20003f24270 */
[----:B------:R-:W2:Y:S01]  /*02d0*/  LDC.64 R10, c[0x0][0x240] ;  /* 0x00009000ff0a7b82 */ /* 0x000ea20000000a00 */
[----:B------:R-:W-:Y:S02]  /*02e0*/  IADD3.X R21, R4, UR9, RZ, P2, !PT ;  /* 0x0000000904157c10 */ /* 0x000fe400097fe4ff */
[----:B------:R-:W-:Y:S01]  /*02f0*/  CS2R R4, SRZ ;  /* 0x0000000000047805 */ /* 0x000fe2000001ff00 */
[----:B------:R3:W5:Y:S01]  /*0300*/  @!P0 LDG.E.64 R2, desc[UR4][R14.64+-0x60000] ;  /* 0xfa0000040e028981 */ /* 0x000762000c1e1b00 */
[----:B------:R-:W-:-:S06]  /*0310*/  CS2R R6, SRZ ;  /* 0x0000000000067805 */ /* 0x000fcc000001ff00 */
[----:B------:R-:W5:Y:S04]  /*0320*/  @!P3 LDG.E.64 R6, desc[UR4][R18.64] ;  /* 0x000000041206b981 */ /* 0x000f68000c1e1b00 */
[----:B------:R-:W5:Y:S01]  /*0330*/  @P1 LDG.E.64 R4, desc[UR4][R20.64+-0x90000] ;  /* 0xf700000414041981 */ /* 0x000f62000c1e1b00 */
[----:B-1----:R-:W-:-:S06]  /*0340*/  IMAD.WIDE R12, R9, 0x4, R12 ;  /* 0x00000004090c7825 */ /* 0x002fcc00078e020c */
[----:B------:R1:W5:Y:S01]  /*0350*/  LDG.E.EL R12, desc[UR4][R12.64] ;  /* 0x000000040c0c7981 */ /* 0x000362000c2e1900 */
[----:B----4-:R-:W-:-:S04]  /*0360*/  IMAD.WIDE R16, R9, 0x4, R16 ;  /* 0x0000000409107825 */ /* 0x010fc800078e0210 */
[----:B--2---:R-:W-:Y:S02]  /*0370*/  IMAD.WIDE R10, R9, 0x4, R10 ;  /* 0x00000004090a7825 */ /* 0x004fe400078e020a */
[----:B------:R2:W4:Y:S04]  /*0380*/  LDG.E.EL R9, desc[UR4][R16.64] ;  /* 0x0000000410097981 */ /* 0x000528000c2e1900 */
[----:B------:R-:W4:Y:S01]  /*0390*/  LDG.E.EL R10, desc[UR4][R10.64] ;  /* 0x000000040a0a7981 */ /* 0x000f22000c2e1900 */
[----:B---3--:R-:W-:-:S04]  /*03a0*/  FADD R14, R8, 9.9999997473787516356e-06 ;  /* 0x3727c5ac080e7421 */ /* 0x008fc80000000000 */
[----:B------:R-:W3:Y:S02]  /*03b0*/  MUFU.SQRT R15, R14 ;  /* 0x0000000e000f7308 */ /* 0x000ee40000002000 */
[C---:B---3--:R-:W-:Y:S02]  /*03c0*/  FSETP.GT.AND P2, PT, R15.reuse, 8.50705917302346158658e+37, PT ;  /* 0x7e8000000f00780b */ /* 0x048fe40003f44000 */
[----:B------:R-:W-:-:S11]  /*03d0*/  FSETP.GEU.AND P4, PT, R15, 1.175494350822287508e-38, PT ;  /* 0x008000000f00780b */ /* 0x000fd60003f8e000 */
[----:B------:R-:W-:-:S04]  /*03e0*/  @P2 FMUL R15, R15, 0.25 ;  /* 0x3e8000000f0f2820 */ /* 0x000fc80000400000 */
[----:B------:R-:W-:Y:S01]  /*03f0*/  @!P4 FMUL R15, R15, 16777216 ;  /* 0x4b8000000f0fc820 */ /* 0x000fe20000400000 */
[----:B-----5:R-:W-:Y:S01]  /*0400*/  SEL R8, R2, RZ, !P0 ;  /* 0x000000ff02087207 */ /* 0x020fe20004000000 */
[----:B------:R-:W-:-:S04]  /*0410*/  IMAD.MOV.U32 R2, RZ, RZ, 0x3e800000 ;  /* 0x3e800000ff027424 */ /* 0x000fc800078e00ff */
[----:B------:R-:W3:Y:S01]  /*0420*/  MUFU.RCP R15, R15 ;  /* 0x0000000f000f7308 */ /* 0x000ee20000001000 */
[----:B-1----:R-:W-:Y:S02]  /*0430*/  SEL R13, R3, RZ, !P0 ;  /* 0x000000ff030d7207 */ /* 0x002fe40004000000 */
[----:B------:R-:W-:Y:S02]  /*0440*/  @P0 SEL R13, R5, RZ, P1 ;  /* 0x000000ff050d0207 */ /* 0x000fe40000800000 */
[----:B------:R-:W-:Y:S02]  /*0450*/  @P0 SEL R8, R4, RZ, P1 ;  /* 0x000000ff04080207 */ /* 0x000fe40000800000 */
[----:B------:R-:W-:Y:S02]  /*0460*/  SEL R5, R6, RZ, !P3 ;  /* 0x000000ff06057207 */ /* 0x000fe40005800000 */
[----:B------:R-:W-:Y:S02]  /*0470*/  FSEL R14, R2, 1, P2 ;  /* 0x3f800000020e7808 */ /* 0x000fe40001000000 */
[----:B--2---:R-:W-:Y:S01]  /*0480*/  SEL R16, R7, RZ, !P3 ;  /* 0x000000ff07107207 */ /* 0x004fe20005800000 */
[----:B------:R-:W1:Y:S01]  /*0490*/  LDC.64 R2, c[0x0][0x250] ;  /* 0x00009400ff027b82 */ /* 0x000e620000000a00 */
[----:B------:R-:W-:Y:S01]  /*04a0*/  SEL R4, R5, R8, !P3 ;  /* 0x0000000805047207 */ /* 0x000fe20005800000 */
[----:B------:R-:W-:Y:S01]  /*04b0*/  @!P4 FMUL R14, R14, 16777216 ;  /* 0x4b8000000e0ec820 */ /* 0x000fe20000400000 */
[----:B------:R-:W-:-:S05]  /*04c0*/  SEL R5, R16, R13, !P3 ;  /* 0x0000000d10057207 */ /* 0x000fca0005800000 */
[----:B------:R-:W2:Y:S01]  /*04d0*/  LDC.64 R6, c[0x0][0x248] ;  /* 0x00009200ff067b82 */ /* 0x000ea20000000a00 */
[----:B---3--:R-:W-:Y:S01]  /*04e0*/  FMUL R15, R15, R14 ;  /* 0x0000000e0f0f7220 */ /* 0x008fe20000400000 */
[C---:B------:R-:W-:Y:S01]  /*04f0*/  FADD R8, -R12.reuse, R4 ;  /* 0x000000040c087221 */ /* 0x040fe20000000100 */
[----:B------:R-:W-:-:S03]  /*0500*/  FADD R12, -R12, R5 ;  /* 0x000000050c0c7221 */ /* 0x000fc60000000100 */
[-C--:B------:R-:W-:Y:S01]  /*0510*/  FMUL R8, R8, R15.reuse ;  /* 0x0000000f08087220 */ /* 0x080fe20000400000 */
[----:B------:R-:W-:-:S03]  /*0520*/  FMUL R15, R12, R15 ;  /* 0x0000000f0c0f7220 */ /* 0x000fc60000400000 */
[C-C-:B----4-:R-:W-:Y:S01]  /*0530*/  FFMA R8, R9.reuse, R8, R10.reuse ;  /* 0x0000000809087223 */ /* 0x150fe2000000000a */
[----:B------:R-:W-:-:S04]  /*0540*/  FFMA R15, R9, R15, R10 ;  /* 0x0000000f090f7223 */ /* 0x000fc8000000000a */
[----:B------:R-:W-:Y:S02]  /*0550*/  FSETP.GEU.AND P0, PT, R8, RZ, PT ;  /* 0x000000ff0800720b */ /* 0x000fe40003f0e000 */
[C---:B------:R-:W-:Y:S01]  /*0560*/  FSETP.GEU.AND P1, PT, R15.reuse, RZ, PT ;  /* 0x000000ff0f00720b */ /* 0x040fe20003f2e000 */
[----:B-1----:R-:W-:Y:S01]  /*0570*/  IMAD.WIDE R2, R0, 0x4, R2 ;  /* 0x0000000400027825 */ /* 0x002fe200078e0202 */
[----:B------:R-:W-:Y:S02]  /*0580*/  FSEL R8, R8, RZ, P0 ;  /* 0x000000ff08087208 */ /* 0x000fe40000000000 */
[----:B------:R-:W-:Y:S01]  /*0590*/  FSEL R9, R15, RZ, P1 ;  /* 0x000000ff0f097208 */ /* 0x000fe20000800000 */
[----:B--2---:R-:W-:-:S05]  /*05a0*/  IMAD.WIDE R6, R0, 0x4, R6 ;  /* 0x0000000400067825 */ /* 0x004fca00078e0206 */
[----:B------:R-:W-:Y:S04]  /*05b0*/  STG.E.64 desc[UR4][R6.64], R4 ;  /* 0x0000000406007986 */ /* 0x000fe8000c101b04 */
[----:B------:R-:W-:Y:S01]  /*05c0*/  STG.E.64 desc[UR4][R2.64], R8 ;  /* 0x0000000802007986 */ /* 0x000fe2000c101b04 */
[----:B------:R-:W-:Y:S05]  /*05d0*/  EXIT ;  /* 0x000000000000794d */ /* 0x000fea0003800000 */
.L_x_0:
[----:B------:R-:W-:-:S00]  /*05e0*/  BRA `(.L_x_0) ;  /* 0xfffffffc00fc7947 */ /* 0x000fc0000383ffff */
[----:B------:R-:W-:-:S00]  /*05f0*/  NOP ;  /* 0x0000000000007918 */ /* 0x000fc00000000000 */
        /* <DEDUP_REMOVED lines=8> */
.L_x_1:


//--------------------- .nv.global.init           --------------------------
	.section	.nv.global.init,"aw",@progbits
.nv.global.init:
	.type		_$_str,@object
	.size		_$_str,(_$_str_$_2 - _$_str)
_$_str:
        /*0000*/ 	.byte	0x5f, 0x5f, 0x43, 0x55, 0x44, 0x41, 0x5f, 0x46, 0x54, 0x5a, 0x00
	.type		_$_str_$_2,@object
	.size		_$_str_$_2,(.L_1 - _$_str_$_2)
_$_str_$_2:
        /*000b*/ 	.byte	0x5f, 0x5f, 0x43, 0x55, 0x44, 0x41, 0x5f, 0x50, 0x52, 0x45, 0x43, 0x5f, 0x53, 0x51, 0x52, 0x54
        /*001b*/ 	.byte	0x00
.L_1:


//--------------------- .nv.constant0.triton_poi_fused__native_batch_norm_legit_no_training_cat_relu_3 --------------------------
	.section	.nv.constant0.triton_poi_fused__native_batch_norm_legit_no_training_cat_relu_3,"a",@progbits
	.sectionflags	@""
	.align	4
.nv.constant0.triton_poi_fused__native_batch_norm_legit_no_training_cat_relu_3:
	.zero		604
